	.headerflags	@"EF_CUDA_TEXMODE_UNIFIED EF_CUDA_64BIT_ADDRESS EF_CUDA_ACCELERATORS EF_CUDA_SM90 EF_CUDA_VIRTUAL_SM(EF_CUDA_SM90)"
	.elftype	@"ET_EXEC"


//--------------------- .nv.info                  --------------------------
	.section	.nv.info,"",@"SHT_CUDA_INFO"
	.align	4


	//----- nvinfo : EIATTR_REGCOUNT
	.align		4
        /*0000*/ 	.byte	0x04, 0x2f
        /*0002*/ 	.short	(.L_1 - .L_0)
	.align		4
.L_0:
        /*0004*/ 	.word	index@(triton_mm)
        /*0008*/ 	.word	0x0000003a


	//----- nvinfo : EIATTR_MIN_STACK_SIZE
	.align		4
.L_1:
        /*000c*/ 	.byte	0x04, 0x12
        /*000e*/ 	.short	(.L_3 - .L_2)
	.align		4
.L_2:
        /*0010*/ 	.word	index@(triton_mm)
        /*0014*/ 	.word	0x00000000


	//----- nvinfo : EIATTR_FRAME_SIZE
	.align		4
.L_3:
        /*0018*/ 	.byte	0x04, 0x11
        /*001a*/ 	.short	(.L_5 - .L_4)
	.align		4
.L_4:
        /*001c*/ 	.word	index@(triton_mm)
        /*0020*/ 	.word	0x00000000


	//----- nvinfo : EIATTR_MIN_STACK_SIZE
	.align		4
.L_5:
        /*0024*/ 	.byte	0x04, 0x12
        /*0026*/ 	.short	(.L_7 - .L_6)
	.align		4
.L_6:
        /*0028*/ 	.word	index@(triton_mm)
        /*002c*/ 	.word	0x00000000
.L_7:


//--------------------- .nv.info.triton_mm        --------------------------
	.section	.nv.info.triton_mm,"",@"SHT_CUDA_INFO"
	.sectionflags	@""
	.align	4


	//----- nvinfo : EIATTR_CUDA_API_VERSION
	.align		4
        /*0000*/ 	.byte	0x04, 0x37
        /*0002*/ 	.short	(.L_9 - .L_8)
.L_8:
        /*0004*/ 	.word	0x0000007c


	//----- nvinfo : EIATTR_KPARAM_INFO
	.align		4
.L_9:
        /*0008*/ 	.byte	0x04, 0x17
        /*000a*/ 	.short	(.L_11 - .L_10)
.L_10:
        /*000c*/ 	.word	0x00000000
        /*0010*/ 	.short	0x0003
        /*0012*/ 	.short	0x0018
        /*0014*/ 	.byte	0x00, 0xf0, 0x11, 0x00


	//----- nvinfo : EIATTR_KPARAM_INFO
	.align		4
.L_11:
        /*0018*/ 	.byte	0x04, 0x17
        /*001a*/ 	.short	(.L_13 - .L_12)
.L_12:
        /*001c*/ 	.word	0x00000000
        /*0020*/ 	.short	0x0002
        /*0022*/ 	.short	0x0010
        /*0024*/ 	.byte	0x00, 0xf0, 0x21, 0x00


	//----- nvinfo : EIATTR_KPARAM_INFO
	.align		4
.L_13:
        /*0028*/ 	.byte	0x04, 0x17
        /*002a*/ 	.short	(.L_15 - .L_14)
.L_14:
        /*002c*/ 	.word	0x00000000
        /*0030*/ 	.short	0x0001
        /*0032*/ 	.short	0x0008
        /*0034*/ 	.byte	0x00, 0xf0, 0x21, 0x00


	//----- nvinfo : EIATTR_KPARAM_INFO
	.align		4
.L_15:
        /*0038*/ 	.byte	0x04, 0x17
        /*003a*/ 	.short	(.L_17 - .L_16)
.L_16:
        /*003c*/ 	.word	0x00000000
        /*0040*/ 	.short	0x0000
        /*0042*/ 	.short	0x0000
        /*0044*/ 	.byte	0x00, 0xf0, 0x21, 0x00


	//----- nvinfo : EIATTR_SPARSE_MMA_MASK
	.align		4
.L_17:
        /*0048*/ 	.byte	0x03, 0x50
        /*004a*/ 	.short	0x0000


	//----- nvinfo : EIATTR_MAXREG_COUNT
	.align		4
        /*004c*/ 	.byte	0x03, 0x1b
        /*004e*/ 	.short	0x00ff


	//----- nvinfo : EIATTR_COOP_GROUP_MASK_REGIDS
	.align		4
        /*0050*/ 	.byte	0x04, 0x29
        /*0052*/ 	.short	(.L_19 - .L_18)


	//   ....[0]....
.L_18:
        /*0054*/ 	.word	0xffffffff


	//----- nvinfo : EIATTR_COOP_GROUP_INSTR_OFFSETS
	.align		4
.L_19:
        /*0058*/ 	.byte	0x04, 0x28
        /*005a*/ 	.short	(.L_21 - .L_20)


	//   ....[0]....
.L_20:
        /*005c*/ 	.word	0x000008d0


	//----- nvinfo : EIATTR_EXIT_INSTR_OFFSETS
	.align		4
.L_21:
        /*0060*/ 	.byte	0x04, 0x1c
        /*0062*/ 	.short	(.L_23 - .L_22)


	//   ....[0]....
.L_22:
        /*0064*/ 	.word	0x00000050


	//   ....[1]....
        /*0068*/ 	.word	0x00000f60


	//   ....[2]....
        /*006c*/ 	.word	0x00000fb0


	//----- nvinfo : EIATTR_MAX_THREADS
	.align		4
.L_23:
        /*0070*/ 	.byte	0x04, 0x05
        /*0072*/ 	.short	(.L_25 - .L_24)
.L_24:
        /*0074*/ 	.word	0x00000080
        /*0078*/ 	.word	0x00000001
        /*007c*/ 	.word	0x00000001


	//----- nvinfo : EIATTR_CBANK_PARAM_SIZE
	.align		4
.L_25:
        /*0080*/ 	.byte	0x03, 0x19
        /*0082*/ 	.short	0x001c


	//----- nvinfo : EIATTR_PARAM_CBANK
	.align		4
        /*0084*/ 	.byte	0x04, 0x0a
        /*0086*/ 	.short	(.L_27 - .L_26)
	.align		4
.L_26:
        /*0088*/ 	.word	index@(.nv.constant0.triton_mm)
        /*008c*/ 	.short	0x0210
        /*008e*/ 	.short	0x001c


	//----- nvinfo : EIATTR_SW_WAR
	.align		4
.L_27:
        /*0090*/ 	.byte	0x04, 0x36
        /*0092*/ 	.short	(.L_29 - .L_28)
.L_28:
        /*0094*/ 	.word	0x00000008
.L_29:


//--------------------- .nv.callgraph             --------------------------
	.section	.nv.callgraph,"",@"SHT_CUDA_CALLGRAPH"
	.align	4
	.sectionentsize	8
	.align		4
        /*0000*/ 	.word	0x00000000
	.align		4
        /*0004*/ 	.word	0xffffffff
	.align		4
        /*0008*/ 	.word	0x00000000
	.align		4
        /*000c*/ 	.word	0xfffffffe
	.align		4
        /*0010*/ 	.word	0x00000000
	.align		4
        /*0014*/ 	.word	0xfffffffd
	.align		4
        /*0018*/ 	.word	0x00000000
	.align		4
        /*001c*/ 	.word	0xfffffffc


//--------------------- .text.triton_mm           --------------------------
	.section	.text.triton_mm,"ax",@progbits
	.sectionflags	@"SHF_BARRIERS=1"
	.align	128
        .global         triton_mm
        .type           triton_mm,@function
        .size           triton_mm,(.L_x_2 - triton_mm)
        .other          triton_mm,@"STO_CUDA_ENTRY STV_DEFAULT"
triton_mm:
.text.triton_mm:
[----:B------:R-:W1:Y:S02]  /*0000*/  LDC R1, c[0x0][0x28] ;  /* 0x00000a00ff017b82 */ /* 0x000e640000000800 */
[----:B------:R-:W2:Y:S01]  /*0010*/  LDC R9, c[0x0][0x228] ;  /* 0x00008a00ff097b82 */ /* 0x000ea20000000800 */
[----:B------:R-:W-:-:S04]  /*0020*/  IMAD.MOV.U32 R0, RZ, RZ, 0xc00 ;  /* 0x00000c00ff007424 */ /* 0x000fc800078e00ff */
[----:B--2---:R-:W-:-:S05]  /*0030*/  IMAD R0, R9, R0, 0xc00000 ;  /* 0x00c0000009007424 */ /* 0x004fca00078e0200 */
[----:B------:R-:W-:-:S13]  /*0040*/  ISETP.NE.AND P0, PT, R0, RZ, PT ;  /* 0x000000ff0000720c */ /* 0x000fda0003f05270 */
[----:B------:R-:W-:Y:S05]  /*0050*/  @!P0 EXIT ;  /* 0x000000000000894d */ /* 0x000fea0003800000 */
[----:B------:R-:W2:Y:S01]  /*0060*/  S2R R11, SR_CTAID.X ;  /* 0x00000000000b7919 */ /* 0x000ea20000002500 */
[----:B------:R-:W-:Y:S01]  /*0070*/  VIADD R0, R9, 0x103f ;  /* 0x0000103f09007836 */ /* 0x000fe20000000000 */
[----:B------:R-:W3:Y:S01]  /*0080*/  S2UR UR8, SR_CgaCtaId ;  /* 0x00000000000879c3 */ /* 0x000ee20000008800 */
[----:B------:R-:W-:Y:S01]  /*0090*/  UMOV UR4, 0x400 ;  /* 0x0000040000047882 */ /* 0x000fe20000000000 */
[----:B------:R-:W-:Y:S01]  /*00a0*/  ULDC.64 UR10, c[0x0][0x208] ;  /* 0x00008200000a7ab9 */ /* 0x000fe20000000a00 */
[----:B------:R-:W-:Y:S02]  /*00b0*/  CS2R R24, SRZ ;  /* 0x0000000000187805 */ /* 0x000fe4000001ff00 */
[----:B------:R-:W-:Y:S02]  /*00c0*/  SHF.R.S32.HI R3, RZ, 0x1f, R0 ;  /* 0x0000001fff037819 */ /* 0x000fe40000011400 */
[----:B------:R-:W-:Y:S02]  /*00d0*/  CS2R R26, SRZ ;  /* 0x00000000001a7805 */ /* 0x000fe4000001ff00 */
[----:B------:R-:W-:-:S02]  /*00e0*/  CS2R R28, SRZ ;  /* 0x00000000001c7805 */ /* 0x000fc4000001ff00 */
[----:B------:R-:W-:Y:S02]  /*00f0*/  CS2R R30, SRZ ;  /* 0x00000000001e7805 */ /* 0x000fe4000001ff00 */
[----:B------:R-:W-:Y:S02]  /*0100*/  LEA.HI R3, R3, R0, RZ, 0x6 ;  /* 0x0000000003037211 */ /* 0x000fe400078f30ff */
[----:B------:R-:W-:Y:S02]  /*0110*/  CS2R R32, SRZ ;  /* 0x0000000000207805 */ /* 0x000fe4000001ff00 */
[----:B------:R-:W-:Y:S02]  /*0120*/  CS2R R34, SRZ ;  /* 0x0000000000227805 */ /* 0x000fe4000001ff00 */
[----:B------:R-:W-:Y:S02]  /*0130*/  CS2R R36, SRZ ;  /* 0x0000000000247805 */ /* 0x000fe4000001ff00 */
[----:B------:R-:W-:-:S02]  /*0140*/  CS2R R38, SRZ ;  /* 0x0000000000267805 */ /* 0x000fc4000001ff00 */
[----:B------:R-:W-:Y:S02]  /*0150*/  CS2R R40, SRZ ;  /* 0x0000000000287805 */ /* 0x000fe4000001ff00 */
[----:B------:R-:W-:Y:S02]  /*0160*/  CS2R R42, SRZ ;  /* 0x00000000002a7805 */ /* 0x000fe4000001ff00 */
[----:B------:R-:W-:Y:S02]  /*0170*/  CS2R R44, SRZ ;  /* 0x00000000002c7805 */ /* 0x000fe4000001ff00 */
[----:B------:R-:W-:Y:S02]  /*0180*/  CS2R R46, SRZ ;  /* 0x00000000002e7805 */ /* 0x000fe4000001ff00 */
[----:B------:R-:W-:Y:S02]  /*0190*/  CS2R R48, SRZ ;  /* 0x0000000000307805 */ /* 0x000fe4000001ff00 */
[----:B------:R-:W-:-:S02]  /*01a0*/  CS2R R50, SRZ ;  /* 0x0000000000327805 */ /* 0x000fc4000001ff00 */
[----:B------:R-:W-:Y:S02]  /*01b0*/  CS2R R52, SRZ ;  /* 0x0000000000347805 */ /* 0x000fe4000001ff00 */
[----:B------:R-:W-:Y:S01]  /*01c0*/  CS2R R54, SRZ ;  /* 0x0000000000367805 */ /* 0x000fe2000001ff00 */
[----:B------:R-:W-:Y:S01]  /*01d0*/  UMOV UR9, 0xffffffff ;  /* 0xffffffff00097882 */ /* 0x000fe20000000000 */
[----:B---3--:R-:W-:Y:S01]  /*01e0*/  UPRMT UR8, UR8, 0x654, UR4 ;  /* 0x0000065408087896 */ /* 0x008fe20008000004 */
[C---:B--2---:R-:W-:Y:S01]  /*01f0*/  IMAD.HI R2, R11.reuse, 0x2aaaaaab, RZ ;  /* 0x2aaaaaab0b027827 */ /* 0x044fe200078e02ff */
[----:B------:R-:W-:Y:S02]  /*0200*/  IABS R10, R11 ;  /* 0x0000000b000a7213 */ /* 0x000fe40000000000 */
[----:B------:R-:W-:Y:S02]  /*0210*/  ISETP.GE.AND P1, PT, R11, RZ, PT ;  /* 0x000000ff0b00720c */ /* 0x000fe40003f26270 */
[----:B------:R-:W-:-:S04]  /*0220*/  SHF.R.U32.HI R5, RZ, 0x1f, R2 ;  /* 0x0000001fff057819 */ /* 0x000fc80000011602 */
[----:B------:R-:W-:-:S05]  /*0230*/  LEA.HI.SX32 R4, R2, R5, 0x1a ;  /* 0x0000000502047211 */ /* 0x000fca00078fd2ff */
[C---:B------:R-:W-:Y:S02]  /*0240*/  IMAD.SHL.U32 R0, R4.reuse, 0x8, RZ ;  /* 0x0000000804007824 */ /* 0x040fe400078e00ff */
[----:B------:R-:W-:-:S03]  /*0250*/  IMAD R13, R4, -0x180, R11 ;  /* 0xfffffe80040d7824 */ /* 0x000fc600078e020b */
[----:B------:R-:W-:Y:S02]  /*0260*/  LEA.HI.SX32 R3, R3, -R0, 0x1a ;  /* 0x8000000003037211 */ /* 0x000fe400078fd2ff */
[----:B------:R-:W-:Y:S02]  /*0270*/  IABS R19, R13 ;  /* 0x0000000d00137213 */ /* 0x000fe40000000000 */
[----:B------:R-:W-:-:S04]  /*0280*/  VIMNMX R6, R3, 0x8, PT ;  /* 0x0000000803067848 */ /* 0x000fc80003fe0100 */
[-C--:B------:R-:W-:Y:S02]  /*0290*/  IABS R15, R6.reuse ;  /* 0x00000006000f7213 */ /* 0x080fe40000000000 */
[----:B------:R-:W-:Y:S02]  /*02a0*/  IABS R12, R6 ;  /* 0x00000006000c7213 */ /* 0x000fe40000000000 */
[----:B------:R-:W2:Y:S03]  /*02b0*/  I2F.RP R7, R15 ;  /* 0x0000000f00077306 */ /* 0x000ea60000209400 */
[----:B------:R-:W-:-:S05]  /*02c0*/  IMAD.MOV R17, RZ, RZ, -R12 ;  /* 0x000000ffff117224 */ /* 0x000fca00078e0a0c */
[----:B--2---:R-:W2:Y:S02]  /*02d0*/  MUFU.RCP R7, R7 ;  /* 0x0000000700077308 */ /* 0x004ea40000001000 */
[----:B--2---:R-:W-:Y:S02]  /*02e0*/  VIADD R2, R7, 0xffffffe ;  /* 0x0ffffffe07027836 */ /* 0x004fe40000000000 */
[----:B------:R-:W2:Y:S04]  /*02f0*/  S2R R7, SR_TID.X ;  /* 0x0000000000077919 */ /* 0x000ea80000002100 */
[----:B------:R3:W4:Y:S02]  /*0300*/  F2I.FTZ.U32.TRUNC.NTZ R3, R2 ;  /* 0x0000000200037305 */ /* 0x000724000021f000 */
[----:B---3--:R-:W-:-:S02]  /*0310*/  IMAD.MOV.U32 R2, RZ, RZ, RZ ;  /* 0x000000ffff027224 */ /* 0x008fc400078e00ff */
[----:B----4-:R-:W-:-:S04]  /*0320*/  IMAD.MOV R8, RZ, RZ, -R3 ;  /* 0x000000ffff087224 */ /* 0x010fc800078e0a03 */
[----:B------:R-:W-:-:S04]  /*0330*/  IMAD R5, R8, R15, RZ ;  /* 0x0000000f08057224 */ /* 0x000fc800078e02ff */
[----:B------:R-:W-:-:S04]  /*0340*/  IMAD.HI.U32 R8, R3, R5, R2 ;  /* 0x0000000503087227 */ /* 0x000fc800078e0002 */
[----:B------:R-:W-:Y:S02]  /*0350*/  IMAD.MOV.U32 R3, RZ, RZ, R10 ;  /* 0x000000ffff037224 */ /* 0x000fe400078e000a */
[----:B------:R-:W-:Y:S01]  /*0360*/  VIADD R5, R9, 0x1000 ;  /* 0x0000100009057836 */ /* 0x000fe20000000000 */
[----:B--2---:R-:W-:Y:S01]  /*0370*/  SHF.R.U32.HI R14, RZ, 0x1, R7 ;  /* 0x00000001ff0e7819 */ /* 0x004fe20000011607 */
[----:B------:R-:W-:-:S03]  /*0380*/  IMAD.HI.U32 R2, R8, R3, RZ ;  /* 0x0000000308027227 */ /* 0x000fc600078e00ff */
[----:B------:R-:W-:Y:S01]  /*0390*/  IABS R21, R5 ;  /* 0x0000000500157213 */ /* 0x000fe20000000000 */
[----:B------:R-:W-:Y:S01]  /*03a0*/  IMAD R2, R2, R17, R3 ;  /* 0x0000001102027224 */ /* 0x000fe200078e0203 */
[----:B------:R-:W-:Y:S01]  /*03b0*/  SGXT.U32 R14, R14, 0x6 ;  /* 0x000000060e0e781a */ /* 0x000fe20000000000 */
[----:B------:R-:W-:Y:S01]  /*03c0*/  IMAD.HI.U32 R8, R8, R19, RZ ;  /* 0x0000001308087227 */ /* 0x000fe200078e00ff */
[----:B------:R-:W2:Y:S01]  /*03d0*/  I2F.RP R9, R21 ;  /* 0x0000001500097306 */ /* 0x000ea20000209400 */
[----:B------:R-:W-:Y:S02]  /*03e0*/  IABS R10, R5 ;  /* 0x00000005000a7213 */ /* 0x000fe40000000000 */
[----:B------:R-:W-:Y:S01]  /*03f0*/  ISETP.GT.U32.AND P0, PT, R15, R2, PT ;  /* 0x000000020f00720c */ /* 0x000fe20003f04070 */
[----:B------:R-:W-:Y:S02]  /*0400*/  IMAD R4, R8, R17, R19 ;  /* 0x0000001108047224 */ /* 0x000fe400078e0213 */
[----:B------:R-:W-:-:S03]  /*0410*/  IMAD.MOV R10, RZ, RZ, -R10 ;  /* 0x000000ffff0a7224 */ /* 0x000fc600078e0a0a */
[----:B------:R-:W-:Y:S01]  /*0420*/  ISETP.GT.U32.AND P3, PT, R15, R4, PT ;  /* 0x000000040f00720c */ /* 0x000fe20003f64070 */
[----:B--2---:R-:W2:Y:S06]  /*0430*/  MUFU.RCP R9, R9 ;  /* 0x0000000900097308 */ /* 0x004eac0000001000 */
[----:B------:R-:W-:-:S05]  /*0440*/  @!P0 IMAD.IADD R2, R2, 0x1, -R15 ;  /* 0x0000000102028824 */ /* 0x000fca00078e0a0f */
[----:B------:R-:W-:Y:S01]  /*0450*/  ISETP.GT.U32.AND P0, PT, R15, R2, PT ;  /* 0x000000020f00720c */ /* 0x000fe20003f04070 */
[----:B------:R-:W-:Y:S02]  /*0460*/  @!P3 IMAD.IADD R4, R4, 0x1, -R15 ;  /* 0x000000010404b824 */ /* 0x000fe400078e0a0f */
[----:B------:R-:W-:-:S03]  /*0470*/  @!P3 VIADD R8, R8, 0x1 ;  /* 0x000000010808b836 */ /* 0x000fc60000000000 */
[----:B------:R-:W-:Y:S01]  /*0480*/  ISETP.GE.U32.AND P2, PT, R4, R15, PT ;  /* 0x0000000f0400720c */ /* 0x000fe20003f46070 */
[----:B--2---:R-:W-:Y:S01]  /*0490*/  VIADD R3, R9, 0xffffffe ;  /* 0x0ffffffe09037836 */ /* 0x004fe20000000000 */
[----:B------:R-:W-:-:S05]  /*04a0*/  LOP3.LUT R9, RZ, R6, RZ, 0x33, !PT ;  /* 0x00000006ff097212 */ /* 0x000fca00078e33ff */
[----:B------:R-:W-:Y:S01]  /*04b0*/  @!P0 IMAD.IADD R2, R2, 0x1, -R15 ;  /* 0x0000000102028824 */ /* 0x000fe200078e0a0f */
[----:B------:R-:W-:Y:S01]  /*04c0*/  ISETP.NE.AND P0, PT, R6, RZ, PT ;  /* 0x000000ff0600720c */ /* 0x000fe20003f05270 */
[----:B------:R-:W2:Y:S01]  /*04d0*/  F2I.FTZ.U32.TRUNC.NTZ R3, R3 ;  /* 0x0000000300037305 */ /* 0x000ea2000021f000 */
[----:B------:R-:W-:Y:S01]  /*04e0*/  LOP3.LUT R6, R13, R6, RZ, 0x3c, !PT ;  /* 0x000000060d067212 */ /* 0x000fe200078e3cff */
[----:B------:R-:W-:Y:S02]  /*04f0*/  @!P1 IMAD.MOV R2, RZ, RZ, -R2 ;  /* 0x000000ffff029224 */ /* 0x000fe400078e0a02 */
[----:B------:R-:W-:Y:S01]  /*0500*/  @P2 VIADD R8, R8, 0x1 ;  /* 0x0000000108082836 */ /* 0x000fe20000000000 */
[----:B------:R-:W-:Y:S02]  /*0510*/  ISETP.GE.AND P1, PT, R6, RZ, PT ;  /* 0x000000ff0600720c */ /* 0x000fe40003f26270 */
[----:B------:R-:W-:Y:S01]  /*0520*/  SEL R11, R9, R2, !P0 ;  /* 0x00000002090b7207 */ /* 0x000fe20004000000 */
[----:B------:R-:W-:Y:S01]  /*0530*/  IMAD.MOV.U32 R2, RZ, RZ, RZ ;  /* 0x000000ffff027224 */ /* 0x000fe200078e00ff */
[----:B------:R-:W-:-:S03]  /*0540*/  SHF.R.U32.HI R6, RZ, 0x3, R7 ;  /* 0x00000003ff067819 */ /* 0x000fc60000011607 */
[----:B------:R-:W-:Y:S02]  /*0550*/  IMAD.IADD R11, R0, 0x1, R11 ;  /* 0x00000001000b7824 */ /* 0x000fe400078e020b */
[--C-:B--2---:R-:W-:Y:S02]  /*0560*/  IMAD.MOV R0, RZ, RZ, -R3.reuse ;  /* 0x000000ffff007224 */ /* 0x104fe400078e0a03 */
[----:B------:R-:W-:Y:S02]  /*0570*/  IMAD.SHL.U32 R12, R11, 0x40, RZ ;  /* 0x000000400b0c7824 */ /* 0x000fe400078e00ff */
[----:B------:R-:W-:Y:S02]  /*0580*/  IMAD R11, R0, R21, RZ ;  /* 0x00000015000b7224 */ /* 0x000fe400078e02ff */
[----:B------:R-:W-:Y:S01]  /*0590*/  @!P1 IMAD.MOV R8, RZ, RZ, -R8 ;  /* 0x000000ffff089224 */ /* 0x000fe200078e0a08 */
[----:B------:R-:W-:Y:S01]  /*05a0*/  LOP3.LUT R16, R12, R14, RZ, 0xfc, !PT ;  /* 0x0000000e0c107212 */ /* 0x000fe200078efcff */
[----:B------:R-:W-:-:S03]  /*05b0*/  IMAD.HI.U32 R2, R3, R11, R2 ;  /* 0x0000000b03027227 */ /* 0x000fc600078e0002 */
[----:B------:R-:W-:-:S05]  /*05c0*/  IABS R0, R16 ;  /* 0x0000001000007213 */ /* 0x000fca0000000000 */
[----:B------:R-:W-:Y:S02]  /*05d0*/  IMAD.MOV.U32 R3, RZ, RZ, R0 ;  /* 0x000000ffff037224 */ /* 0x000fe400078e0000 */
[----:B------:R-:W-:Y:S02]  /*05e0*/  IMAD.MOV.U32 R0, RZ, RZ, R10 ;  /* 0x000000ffff007224 */ /* 0x000fe400078e000a */
[----:B------:R-:W-:Y:S01]  /*05f0*/  IMAD.HI.U32 R2, R2, R3, RZ ;  /* 0x0000000302027227 */ /* 0x000fe200078e00ff */
[----:B------:R-:W2:Y:S03]  /*0600*/  LDC.64 R10, c[0x0][0x218] ;  /* 0x00008600ff0a7b82 */ /* 0x000ea60000000a00 */
[----:B------:R-:W-:Y:S01]  /*0610*/  IMAD R2, R2, R0, R3 ;  /* 0x0000000002027224 */ /* 0x000fe200078e0203 */
[----:B------:R-:W-:Y:S02]  /*0620*/  SEL R3, R9, R8, !P0 ;  /* 0x0000000809037207 */ /* 0x000fe40004000000 */
[----:B------:R-:W-:-:S02]  /*0630*/  ISETP.NE.AND P0, PT, R5, RZ, PT ;  /* 0x000000ff0500720c */ /* 0x000fc40003f05270 */
[----:B------:R-:W-:Y:S01]  /*0640*/  ISETP.GT.U32.AND P2, PT, R21, R2, PT ;  /* 0x000000021500720c */ /* 0x000fe20003f44070 */
[----:B------:R-:W-:Y:S01]  /*0650*/  IMAD.SHL.U32 R3, R3, 0x40, RZ ;  /* 0x0000004003037824 */ /* 0x000fe200078e00ff */
[----:B------:R-:W3:Y:S04]  /*0660*/  LDC.64 R8, c[0x0][0x210] ;  /* 0x00008400ff087b82 */ /* 0x000ee80000000a00 */
[----:B------:R-:W-:-:S05]  /*0670*/  LOP3.LUT R4, R3, R14, RZ, 0xfc, !PT ;  /* 0x0000000e03047212 */ /* 0x000fca00078efcff */
[----:B------:R-:W-:-:S04]  /*0680*/  IMAD.HI R0, R4, 0x2aaaaaab, RZ ;  /* 0x2aaaaaab04007827 */ /* 0x000fc800078e02ff */
[----:B------:R-:W-:Y:S01]  /*0690*/  @!P2 IMAD.IADD R2, R2, 0x1, -R21 ;  /* 0x000000010202a824 */ /* 0x000fe200078e0a15 */
[----:B------:R-:W-:Y:S02]  /*06a0*/  ISETP.GE.AND P2, PT, R16, RZ, PT ;  /* 0x000000ff1000720c */ /* 0x000fe40003f46270 */
[----:B------:R-:W-:Y:S02]  /*06b0*/  SHF.R.U32.HI R15, RZ, 0x1f, R0 ;  /* 0x0000001fff0f7819 */ /* 0x000fe40000011600 */
[----:B------:R-:W-:Y:S02]  /*06c0*/  ISETP.GT.U32.AND P1, PT, R21, R2, PT ;  /* 0x000000021500720c */ /* 0x000fe40003f24070 */
[----:B------:R-:W-:Y:S01]  /*06d0*/  LEA.HI R15, R0, R15, RZ, 0x17 ;  /* 0x0000000f000f7211 */ /* 0x000fe200078fb8ff */
[----:B------:R-:W-:-:S04]  /*06e0*/  IMAD.SHL.U32 R0, R7, 0x8, RZ ;  /* 0x0000000807007824 */ /* 0x000fc800078e00ff */
[----:B------:R-:W-:Y:S01]  /*06f0*/  IMAD R15, R15, -0xc00, R4 ;  /* 0xfffff4000f0f7824 */ /* 0x000fe200078e0204 */
[----:B------:R-:W-:Y:S02]  /*0700*/  LOP3.LUT R17, R0, 0x8, R7, 0x48, !PT ;  /* 0x0000000800117812 */ /* 0x000fe400078e4807 */
[----:B------:R-:W-:-:S03]  /*0710*/  SHF.R.U32.HI R4, RZ, 0x5, R7 ;  /* 0x00000005ff047819 */ /* 0x000fc60000011607 */
[----:B------:R-:W-:Y:S02]  /*0720*/  @!P1 IMAD.IADD R2, R2, 0x1, -R21 ;  /* 0x0000000102029824 */ /* 0x000fe400078e0a15 */
[----:B------:R-:W-:Y:S02]  /*0730*/  IMAD R17, R14, 0x10, R17 ;  /* 0x000000100e117824 */ /* 0x000fe400078e0211 */
[----:B------:R-:W-:Y:S01]  /*0740*/  IMAD.MOV.U32 R13, RZ, RZ, R2 ;  /* 0x000000ffff0d7224 */ /* 0x000fe200078e0002 */
[----:B------:R-:W-:-:S03]  /*0750*/  LOP3.LUT R2, R0, 0x8, RZ, 0xc0, !PT ;  /* 0x0000000800027812 */ /* 0x000fc600078ec0ff */
[----:B------:R-:W-:Y:S01]  /*0760*/  @!P2 IMAD.MOV R13, RZ, RZ, -R13 ;  /* 0x000000ffff0da224 */ /* 0x000fe200078e0a0d */
[----:B------:R-:W-:Y:S01]  /*0770*/  @!P0 LOP3.LUT R13, RZ, R5, RZ, 0x33, !PT ;  /* 0x00000005ff0d8212 */ /* 0x000fe200078e33ff */
[----:B------:R-:W-:-:S04]  /*0780*/  IMAD R15, R15, 0x3c00, R2 ;  /* 0x00003c000f0f7824 */ /* 0x000fc800078e0202 */
[----:B------:R-:W-:Y:S01]  /*0790*/  IMAD R13, R13, 0x3c00, R2 ;  /* 0x00003c000d0d7824 */ /* 0x000fe200078e0202 */
[----:B------:R-:W-:Y:S01]  /*07a0*/  SHF.R.U32.HI R2, RZ, 0x3, R7 ;  /* 0x00000003ff027819 */ /* 0x000fe20000011607 */
[----:B--2---:R-:W-:Y:S01]  /*07b0*/  IMAD.WIDE R10, R15, 0x2, R10 ;  /* 0x000000020f0a7825 */ /* 0x004fe200078e020a */
[----:B------:R-:W-:-:S03]  /*07c0*/  LEA R15, R17, UR8, 0x1 ;  /* 0x00000008110f7c11 */ /* 0x000fc6000f8e08ff */
[----:B---3--:R-:W-:Y:S01]  /*07d0*/  IMAD.WIDE R8, R13, 0x2, R8 ;  /* 0x000000020d087825 */ /* 0x008fe200078e0208 */
[----:B------:R-:W-:Y:S02]  /*07e0*/  SGXT.U32 R13, R2, 0x4 ;  /* 0x00000004020d781a */ /* 0x000fe40000000000 */
[----:B------:R-:W-:Y:S02]  /*07f0*/  IADD3 R16, P0, R10, 0x20, RZ ;  /* 0x000000200a107810 */ /* 0x000fe40007f1e0ff */
[----:B------:R-:W-:Y:S01]  /*0800*/  @!PT LDS RZ, [RZ] ;  /* 0x00000000fffff984 */ /* 0x000fe20000000800 */
[----:B------:R-:W-:Y:S01]  /*0810*/  @!PT LDS RZ, [RZ] ;  /* 0x00000000fffff984 */ /* 0x000fe20000000800 */
[----:B------:R-:W-:Y:S01]  /*0820*/  @!PT LDS RZ, [RZ] ;  /* 0x00000000fffff984 */ /* 0x000fe20000000800 */
[----:B------:R-:W-:Y:S01]  /*0830*/  LDGSTS.E.BYPASS.128 [R15], desc[UR10][R8.64] ;  /* 0x00000000080f7fae */ /* 0x000fe2000b901c4a */
[----:B------:R-:W-:Y:S02]  /*0840*/  IADD3 R14, P1, R8, 0x20, RZ ;  /* 0x00000020080e7810 */ /* 0x000fe40007f3e0ff */
[----:B------:R-:W-:Y:S01]  /*0850*/  LOP3.LUT R2, R12, R13, RZ, 0xfc, !PT ;  /* 0x0000000d0c027212 */ /* 0x000fe200078efcff */
[----:B------:R-:W0:Y:S01]  /*0860*/  LDGDEPBAR ;  /* 0x00000000000079af */ /* 0x000e220000000000 */
[----:B------:R-:W-:Y:S01]  /*0870*/  IMAD.X R19, RZ, RZ, R11, P0 ;  /* 0x000000ffff137224 */ /* 0x000fe200000e060b */
[----:B------:R-:W-:Y:S01]  /*0880*/  CS2R R12, SRZ ;  /* 0x00000000000c7805 */ /* 0x000fe2000001ff00 */
[----:B------:R-:W-:Y:S01]  /*0890*/  IMAD.X R17, RZ, RZ, R9, P1 ;  /* 0x000000ffff117224 */ /* 0x000fe200008e0609 */
[----:B------:R2:W-:Y:S04]  /*08a0*/  LDGSTS.E.BYPASS.128 [R15+0x1000], desc[UR10][R10.64] ;  /* 0x010000000a0f7fae */ /* 0x0005e8000b901c4a */
[----:B------:R-:W0:Y:S01]  /*08b0*/  LDGDEPBAR ;  /* 0x00000000000079af */ /* 0x000e220000000000 */
[----:B--2---:R-:W-:-:S07]  /*08c0*/  LOP3.LUT R10, R4, 0x7fffffc, RZ, 0xc0, !PT ;  /* 0x07fffffc040a7812 */ /* 0x004fce00078ec0ff */
.L_x_0:
[----:B--2---:R-:W2:Y:S01]  /*08d0*/  SHFL.IDX PT, R8, R10, RZ, 0x1f ;  /* 0x00001fff0a087589 */ /* 0x004ea200000e0000 */
[----:B------:R-:W-:Y:S01]  /*08e0*/  UIADD3 UR9, UR9, 0x1, URZ ;  /* 0x0000000109097890 */ /* 0x000fe2000fffe03f */
[----:B------:R-:W-:-:S04]  /*08f0*/  DEPBAR.LE SB0, 0x0 ;  /* 0x000080000000791a */ /* 0x000fc80000000000 */
[----:B------:R-:W-:Y:S01]  /*0900*/  UISETP.GE.AND UP0, UPT, UR9, 0x2, UPT ;  /* 0x000000020900788c */ /* 0x000fe2000bf06270 */
[----:B------:R-:W-:Y:S01]  /*0910*/  BAR.SYNC.DEFER_BLOCKING 0x0 ;  /* 0x0000000000007b1d */ /* 0x000fe20000010000 */
[----:B------:R-:W-:Y:S01]  /*0920*/  VIADD R12, R12, 0x1 ;  /* 0x000000010c0c7836 */ /* 0x000fe20000000000 */
[C---:B------:R-:W-:Y:S01]  /*0930*/  ISETP.GE.U32.AND P0, PT, R13.reuse, 0x3bf0, PT ;  /* 0x00003bf00d00780c */ /* 0x040fe20003f06070 */
[----:B------:R-:W-:Y:S01]  /*0940*/  USEL UR9, UR9, URZ, !UP0 ;  /* 0x0000003f09097287 */ /* 0x000fe2000c000000 */
[----:B------:R-:W-:Y:S02]  /*0950*/  IMAD.MOV.U32 R9, RZ, RZ, R17 ;  /* 0x000000ffff097224 */ /* 0x000fe400078e0011 */
[----:B------:R-:W-:Y:S01]  /*0960*/  ISETP.GE.AND P1, PT, R12, 0x2, PT ;  /* 0x000000020c00780c */ /* 0x000fe20003f26270 */
[----:B------:R-:W-:-:S03]  /*0970*/  VIADD R13, R13, 0x10 ;  /* 0x000000100d0d7836 */ /* 0x000fc60000000000 */
[----:B------:R-:W-:-:S05]  /*0980*/  SEL R12, R12, RZ, !P1 ;  /* 0x000000ff0c0c7207 */ /* 0x000fca0004800000 */
[----:B------:R-:W-:Y:S01]  /*0990*/  IMAD R11, R12, 0x800, R15 ;  /* 0x000008000c0b7824 */ /* 0x000fe200078e020f */
[----:B--2---:R-:W-:Y:S01]  /*09a0*/  R2UR UR4, R8 ;  /* 0x00000000080472ca */ /* 0x004fe200000e0000 */
[----:B------:R-:W-:Y:S01]  /*09b0*/  IMAD.MOV.U32 R8, RZ, RZ, R14 ;  /* 0x000000ffff087224 */ /* 0x000fe200078e000e */
[----:B------:R-:W-:Y:S01]  /*09c0*/  IADD3 R14, P2, R14, 0x20, RZ ;  /* 0x000000200e0e7810 */ /* 0x000fe20007f5e0ff */
[----:B------:R-:W-:-:S04]  /*09d0*/  WARPGROUP.ARRIVE ;  /* 0x00000000000079c5 */ /* 0x000fc80000000000 */
[----:B------:R-:W-:-:S06]  /*09e0*/  IMAD.X R17, RZ, RZ, R17, P2 ;  /* 0x000000ffff117224 */ /* 0x000fcc00010e0611 */
[----:B------:R-:W-:Y:S02]  /*09f0*/  USHF.L.U32 UR5, UR4, 0x5, URZ ;  /* 0x0000000504057899 */ /* 0x000fe4000800063f */
[----:B------:R-:W-:Y:S02]  /*0a00*/  ULEA UR4, UR9, UR8, 0xb ;  /* 0x0000000809047291 */ /* 0x000fe4000f8e583f */
[----:B------:R-:W-:Y:S02]  /*0a10*/  ULOP3.LUT UR5, UR5, 0x60, URZ, 0xc0, !UPT ;  /* 0x0000006005057892 */ /* 0x000fe4000f8ec03f */
[----:B------:R-:W-:Y:S02]  /*0a20*/  USHF.R.U32.HI UR6, URZ, 0x4, UR4 ;  /* 0x000000043f067899 */ /* 0x000fe40008011604 */
[----:B------:R-:W-:Y:S02]  /*0a30*/  UIADD3 UR4, UR4, 0x1000, URZ ;  /* 0x0000100004047890 */ /* 0x000fe4000fffe03f */
[----:B------:R-:W-:-:S02]  /*0a40*/  ULOP3.LUT UR6, UR6, 0x3fff, URZ, 0xc0, !UPT ;  /* 0x00003fff06067892 */ /* 0x000fc4000f8ec03f */
[----:B------:R-:W-:Y:S02]  /*0a50*/  USHF.R.U32.HI UR4, URZ, 0x4, UR4 ;  /* 0x000000043f047899 */ /* 0x000fe40008011604 */
[----:B------:R-:W-:Y:S02]  /*0a60*/  UIADD3 UR5, UP0, UR5, UR6, URZ ;  /* 0x0000000605057290 */ /* 0x000fe4000ff1e03f */
[----:B------:R-:W-:Y:S02]  /*0a70*/  ULOP3.LUT UR4, UR4, 0x3fff, URZ, 0xc0, !UPT ;  /* 0x00003fff04047892 */ /* 0x000fe4000f8ec03f */
[----:B------:R-:W-:Y:S02]  /*0a80*/  UIADD3.X UR7, URZ, URZ, URZ, UP0, !UPT ;  /* 0x0000003f3f077290 */ /* 0x000fe400087fe43f */
[----:B------:R-:W-:Y:S02]  /*0a90*/  ULOP3.LUT UR6, UR4, 0x800000, URZ, 0xfc, !UPT ;  /* 0x0080000004067892 */ /* 0x000fe4000f8efc3f */
[----:B------:R-:W-:-:S02]  /*0aa0*/  ULOP3.LUT UR4, UR5, 0x800000, URZ, 0xfc, !UPT ;  /* 0x0080000005047892 */ /* 0x000fc4000f8efc3f */
[----:B------:R-:W-:-:S03]  /*0ab0*/  ULOP3.LUT UR5, UR7, 0xc0000010, URZ, 0xfc, !UPT ;  /* 0xc000001007057892 */ /* 0x000fc6000f8efc3f */
[----:B------:R-:W-:-:S06]  /*0ac0*/  UMOV UR7, 0xc0000010 ;  /* 0xc000001000077882 */ /* 0x000fcc0000000000 */
[----:B------:R-:W-:Y:S03]  /*0ad0*/  HGMMA.64x64x16.F32.BF16 R24, gdesc[UR4], R24, gsb0 ;  /* 0x00e00000041879f0 */ /* 0x000fe60008001818 */
[----:B------:R-:W-:Y:S02]  /*0ae0*/  WARPGROUP.DEPBAR.LE gsb0, 0x1 ;  /* 0x00008000000079c5 */ /* 0x000fe40000010100 */
[----:B------:R-:W-:Y:S06]  /*0af0*/  BAR.SYNC.DEFER_BLOCKING 0x0 ;  /* 0x0000000000007b1d */ /* 0x000fec0000010000 */
[----:B------:R-:W-:Y:S01]  /*0b00*/  @!PT LDS RZ, [RZ] ;  /* 0x00000000fffff984 */ /* 0x000fe20000000800 */
[----:B------:R-:W-:Y:S01]  /*0b10*/  @!PT LDS RZ, [RZ] ;  /* 0x00000000fffff984 */ /* 0x000fe20000000800 */
[----:B------:R-:W-:Y:S01]  /*0b20*/  @!PT LDS RZ, [RZ] ;  /* 0x00000000fffff984 */ /* 0x000fe20000000800 */
[----:B------:R2:W-:Y:S04]  /*0b30*/  LDGSTS.E.BYPASS.128 [R11], desc[UR10][R8.64], !P0 ;  /* 0x00000000080b7fae */ /* 0x0005e8000c101c4a */
[----:B------:R-:W0:Y:S01]  /*0b40*/  LDGDEPBAR ;  /* 0x00000000000079af */ /* 0x000e220000000000 */
[----:B--2---:R-:W-:Y:S01]  /*0b50*/  IMAD.MOV.U32 R8, RZ, RZ, R16 ;  /* 0x000000ffff087224 */ /* 0x004fe200078e0010 */
[----:B------:R-:W-:Y:S01]  /*0b60*/  IADD3 R16, P1, R16, 0x20, RZ ;  /* 0x0000002010107810 */ /* 0x000fe20007f3e0ff */
[----:B------:R-:W-:-:S04]  /*0b70*/  IMAD.MOV.U32 R9, RZ, RZ, R19 ;  /* 0x000000ffff097224 */ /* 0x000fc800078e0013 */
[----:B------:R-:W-:Y:S01]  /*0b80*/  IMAD.X R19, RZ, RZ, R19, P1 ;  /* 0x000000ffff137224 */ /* 0x000fe200008e0613 */
[----:B------:R2:W-:Y:S04]  /*0b90*/  LDGSTS.E.BYPASS.128 [R11+0x1000], desc[UR10][R8.64], !P0 ;  /* 0x01000000080b7fae */ /* 0x0005e8000c101c4a */
[----:B------:R-:W0:Y:S01]  /*0ba0*/  LDGDEPBAR ;  /* 0x00000000000079af */ /* 0x000e220000000000 */
[----:B------:R-:W-:Y:S05]  /*0bb0*/  @!P0 BRA `(.L_x_0) ;  /* 0xfffffffc00448947 */ /* 0x000fea000383ffff */
[----:B------:R-:W-:Y:S02]  /*0bc0*/  WARPGROUP.DEPBAR.LE gsb0, 0x0 ;  /* 0x00008000000079c5 */ /* 0x000fe40000010000 */
[----:B------:R-:W-:-:S04]  /*0bd0*/  DEPBAR.LE SB0, 0x0 ;  /* 0x000080000000791a */ /* 0x000fc80000000000 */
[----:B--2---:R-:W-:Y:S01]  /*0be0*/  IMAD.SHL.U32 R9, R6, 0x4, RZ ;  /* 0x0000000406097824 */ /* 0x004fe200078e00ff */
[----:B------:R-:W-:Y:S02]  /*0bf0*/  LOP3.LUT R8, R7, 0xf, RZ, 0xc0, !PT ;  /* 0x0000000f07087812 */ /* 0x000fe400078ec0ff */
[----:B------:R-:W-:Y:S02]  /*0c00*/  LOP3.LUT R4, R4, 0x3, RZ, 0xc0, !PT ;  /* 0x0000000304047812 */ /* 0x000fe400078ec0ff */
[----:B------:R-:W-:Y:S02]  /*0c10*/  LOP3.LUT R9, R9, 0x8, RZ, 0xc0, !PT ;  /* 0x0000000809097812 */ /* 0x000fe400078ec0ff */
[----:B------:R-:W-:Y:S02]  /*0c20*/  F2FP.BF16.F32.PACK_AB R24, R25, R24 ;  /* 0x000000181918723e */ /* 0x000fe400000010ff */
[----:B------:R-:W-:Y:S01]  /*0c30*/  F2FP.BF16.F32.PACK_AB R25, R27, R26 ;  /* 0x0000001a1b19723e */ /* 0x000fe200000010ff */
[----:B------:R-:W-:Y:S01]  /*0c40*/  IMAD R9, R8, 0x48, R9 ;  /* 0x0000004808097824 */ /* 0x000fe200078e0209 */
[----:B------:R-:W-:-:S02]  /*0c50*/  F2FP.BF16.F32.PACK_AB R32, R33, R32 ;  /* 0x000000202120723e */ /* 0x000fc400000010ff */
[----:B------:R-:W-:Y:S01]  /*0c60*/  F2FP.BF16.F32.PACK_AB R26, R29, R28 ;  /* 0x0000001c1d1a723e */ /* 0x000fe200000010ff */
[----:B------:R-:W-:Y:S01]  /*0c70*/  IMAD R9, R4, 0x480, R9 ;  /* 0x0000048004097824 */ /* 0x000fe200078e0209 */
[----:B------:R-:W-:Y:S02]  /*0c80*/  F2FP.BF16.F32.PACK_AB R27, R31, R30 ;  /* 0x0000001e1f1b723e */ /* 0x000fe400000010ff */
[----:B------:R-:W-:Y:S02]  /*0c90*/  F2FP.BF16.F32.PACK_AB R33, R35, R34 ;  /* 0x000000222321723e */ /* 0x000fe400000010ff */
[----:B------:R-:W-:Y:S02]  /*0ca0*/  F2FP.BF16.F32.PACK_AB R40, R41, R40 ;  /* 0x000000282928723e */ /* 0x000fe400000010ff */
[----:B------:R-:W-:Y:S01]  /*0cb0*/  LEA R20, R9, UR8, 0x1 ;  /* 0x0000000809147c11 */ /* 0x000fe2000f8e08ff */
[----:B------:R-:W-:Y:S01]  /*0cc0*/  BAR.SYNC.DEFER_BLOCKING 0x0 ;  /* 0x0000000000007b1d */ /* 0x000fe20000010000 */
[----:B------:R-:W-:-:S02]  /*0cd0*/  F2FP.BF16.F32.PACK_AB R34, R37, R36 ;  /* 0x000000242522723e */ /* 0x000fc400000010ff */
[----:B------:R-:W-:Y:S02]  /*0ce0*/  F2FP.BF16.F32.PACK_AB R35, R39, R38 ;  /* 0x000000262723723e */ /* 0x000fe400000010ff */
[----:B------:R-:W-:Y:S02]  /*0cf0*/  F2FP.BF16.F32.PACK_AB R41, R43, R42 ;  /* 0x0000002a2b29723e */ /* 0x000fe400000010ff */
[----:B------:R-:W-:Y:S02]  /*0d00*/  F2FP.BF16.F32.PACK_AB R48, R49, R48 ;  /* 0x000000303130723e */ /* 0x000fe400000010ff */
[----:B------:R-:W-:Y:S02]  /*0d10*/  F2FP.BF16.F32.PACK_AB R42, R45, R44 ;  /* 0x0000002c2d2a723e */ /* 0x000fe400000010ff */
[----:B------:R-:W-:Y:S02]  /*0d20*/  F2FP.BF16.F32.PACK_AB R43, R47, R46 ;  /* 0x0000002e2f2b723e */ /* 0x000fe400000010ff */
[----:B------:R-:W-:-:S02]  /*0d30*/  F2FP.BF16.F32.PACK_AB R49, R51, R50 ;  /* 0x000000323331723e */ /* 0x000fc400000010ff */
[----:B------:R-:W-:Y:S02]  /*0d40*/  F2FP.BF16.F32.PACK_AB R50, R53, R52 ;  /* 0x000000343532723e */ /* 0x000fe400000010ff */
[----:B------:R-:W-:Y:S02]  /*0d50*/  F2FP.BF16.F32.PACK_AB R51, R55, R54 ;  /* 0x000000363733723e */ /* 0x000fe400000010ff */
[----:B------:R-:W-:Y:S02]  /*0d60*/  LOP3.LUT R7, R6, 0x3, RZ, 0xc0, !PT ;  /* 0x0000000306077812 */ /* 0x000fe400078ec0ff */
[----:B------:R-:W-:Y:S01]  /*0d70*/  LOP3.LUT R3, R3, 0x38, R0, 0xf8, !PT ;  /* 0x0000003803037812 */ /* 0x000fe200078ef800 */
[----:B------:R2:W-:Y:S02]  /*0d80*/  STSM.16.M88.4 [R20], R24 ;  /* 0x0000001814007844 */ /* 0x0005e40000000200 */
[----:B------:R-:W-:Y:S01]  /*0d90*/  IMAD R7, R4, 0x4, R7 ;  /* 0x0000000404077824 */ /* 0x000fe200078e0207 */
[----:B------:R-:W-:Y:S01]  /*0da0*/  LOP3.LUT R4, R0, 0x38, RZ, 0xc0, !PT ;  /* 0x0000003800047812 */ /* 0x000fe200078ec0ff */
[----:B------:R-:W-:Y:S01]  /*0db0*/  IMAD R23, R2, 0xc00, R3 ;  /* 0x00000c0002177824 */ /* 0x000fe200078e0203 */
[----:B------:R-:W-:Y:S01]  /*0dc0*/  STSM.16.M88.4 [R20+0x20], R32 ;  /* 0x0000202014007844 */ /* 0x000fe20000000200 */
[----:B------:R-:W-:-:S02]  /*0dd0*/  ISETP.GE.AND P0, PT, R3, 0xc00, PT ;  /* 0x00000c000300780c */ /* 0x000fc40003f06270 */
[----:B------:R-:W-:Y:S01]  /*0de0*/  IMAD R4, R7, 0x48, R4 ;  /* 0x0000004807047824 */ /* 0x000fe200078e0204 */
[----:B------:R-:W-:Y:S01]  /*0df0*/  STSM.16.M88.4 [R20+0x40], R40 ;  /* 0x0000402814007844 */ /* 0x000fe20000000200 */
[----:B------:R-:W3:Y:S01]  /*0e00*/  LDC.64 R6, c[0x0][0x220] ;  /* 0x00008800ff067b82 */ /* 0x000ee20000000a00 */
[----:B------:R-:W-:Y:S01]  /*0e10*/  LOP3.LUT R0, R2, 0x10, RZ, 0xfc, !PT ;  /* 0x0000001002007812 */ /* 0x000fe200078efcff */
[C---:B------:R-:W-:Y:S01]  /*0e20*/  VIADD R21, R23.reuse, 0xc000 ;  /* 0x0000c00017157836 */ /* 0x040fe20000000000 */
[----:B------:R4:W-:Y:S01]  /*0e30*/  STSM.16.M88.4 [R20+0x60], R48 ;  /* 0x0000603014007844 */ /* 0x0009e20000000200 */
[----:B------:R-:W-:Y:S02]  /*0e40*/  LEA R22, R4, UR8, 0x1 ;  /* 0x0000000804167c11 */ /* 0x000fe4000f8e08ff */
[C---:B------:R-:W-:Y:S02]  /*0e50*/  LOP3.LUT R4, R2.reuse, 0x20, RZ, 0xfc, !PT ;  /* 0x0000002002047812 */ /* 0x040fe400078efcff */
[----:B------:R-:W-:Y:S01]  /*0e60*/  BAR.SYNC.DEFER_BLOCKING 0x0 ;  /* 0x0000000000007b1d */ /* 0x000fe20000010000 */
[C---:B------:R-:W-:Y:S01]  /*0e70*/  ISETP.LT.AND P3, PT, R2.reuse, R5, !P0 ;  /* 0x000000050200720c */ /* 0x040fe20004761270 */
[----:B--2---:R-:W-:Y:S01]  /*0e80*/  VIADD R25, R23, 0x18000 ;  /* 0x0001800017197836 */ /* 0x004fe20000000000 */
[----:B------:R-:W-:-:S02]  /*0e90*/  LOP3.LUT R2, R2, 0x30, RZ, 0xfc, !PT ;  /* 0x0000003002027812 */ /* 0x000fc400078efcff */
[-C--:B------:R-:W-:Y:S02]  /*0ea0*/  ISETP.LT.AND P2, PT, R0, R5.reuse, !P0 ;  /* 0x000000050000720c */ /* 0x080fe40004741270 */
[-C--:B------:R-:W-:Y:S02]  /*0eb0*/  ISETP.LT.AND P1, PT, R4, R5.reuse, !P0 ;  /* 0x000000050400720c */ /* 0x080fe40004721270 */
[----:B------:R-:W-:Y:S01]  /*0ec0*/  ISETP.LT.AND P0, PT, R2, R5, !P0 ;  /* 0x000000050200720c */ /* 0x000fe20004701270 */
[----:B---3--:R-:W-:-:S04]  /*0ed0*/  IMAD.WIDE R2, R23, 0x2, R6 ;  /* 0x0000000217027825 */ /* 0x008fc800078e0206 */
[--C-:B------:R-:W-:Y:S01]  /*0ee0*/  IMAD.WIDE R4, R21, 0x2, R6.reuse ;  /* 0x0000000215047825 */ /* 0x100fe200078e0206 */
[----:B------:R-:W2:Y:S03]  /*0ef0*/  LDS.128 R16, [R22] ;  /* 0x0000000016107984 */ /* 0x000ea60000000c00 */
[----:B----4-:R-:W-:Y:S01]  /*0f00*/  IMAD.WIDE R20, R25, 0x2, R6 ;  /* 0x0000000219147825 */ /* 0x010fe200078e0206 */
[----:B------:R-:W3:Y:S04]  /*0f10*/  LDS.128 R12, [R22+0x900] ;  /* 0x00090000160c7984 */ /* 0x000ee80000000c00 */
[----:B------:R-:W4:Y:S04]  /*0f20*/  LDS.128 R8, [R22+0x1200] ;  /* 0x0012000016087984 */ /* 0x000f280000000c00 */
[----:B--2---:R2:W-:Y:S04]  /*0f30*/  @P3 STG.E.128 desc[UR10][R2.64], R16 ;  /* 0x0000001002003986 */ /* 0x0045e8000c101d0a */
[----:B---3--:R2:W-:Y:S04]  /*0f40*/  @P2 STG.E.128 desc[UR10][R4.64], R12 ;  /* 0x0000000c04002986 */ /* 0x0085e8000c101d0a */
[----:B----4-:R2:W-:Y:S01]  /*0f50*/  @P1 STG.E.128 desc[UR10][R20.64], R8 ;  /* 0x0000000814001986 */ /* 0x0105e2000c101d0a */
[----:B------:R-:W-:Y:S05]  /*0f60*/  @!P0 EXIT ;  /* 0x000000000000894d */ /* 0x000fea0003800000 */
[----:B--2---:R-:W1:Y:S01]  /*0f70*/  LDS.128 R8, [R22+0x1b00] ;  /* 0x001b000016087984 */ /* 0x004e620000000c00 */
[----:B------:R-:W-:-:S04]  /*0f80*/  VIADD R23, R23, 0x24000 ;  /* 0x0002400017177836 */ /* 0x000fc80000000000 */
[----:B------:R-:W-:-:S05]  /*0f90*/  IMAD.WIDE R6, R23, 0x2, R6 ;  /* 0x0000000217067825 */ /* 0x000fca00078e0206 */
[----:B-1----:R-:W-:Y:S01]  /*0fa0*/  STG.E.128 desc[UR10][R6.64], R8 ;  /* 0x0000000806007986 */ /* 0x002fe2000c101d0a */
[----:B------:R-:W-:Y:S05]  /*0fb0*/  EXIT ;  /* 0x000000000000794d */ /* 0x000fea0003800000 */
.L_x_1:
[----:B------:R-:W-:-:S00]  /*0fc0*/  BRA `(.L_x_1) ;  /* 0xfffffffc00fc7947 */ /* 0x000fc0000383ffff */
[----:B------:R-:W-:-:S00]  /*0fd0*/  NOP ;  /* 0x0000000000007918 */ /* 0x000fc00000000000 */
        /* <DEDUP_REMOVED lines=10> */
.L_x_2:


//--------------------- .nv.shared.triton_mm      --------------------------
	.section	.nv.shared.triton_mm,"aw",@nobits
	.sectionflags	@""
	.align	16
	.zero		1024


//--------------------- .nv.constant0.triton_mm   --------------------------
	.section	.nv.constant0.triton_mm,"a",@progbits
	.sectionflags	@""
	.align	4
.nv.constant0.triton_mm:
	.zero		556
